	.headerflags	@"EF_CUDA_TEXMODE_UNIFIED EF_CUDA_64BIT_ADDRESS EF_CUDA_ACCELERATORS EF_CUDA_SM90 EF_CUDA_VIRTUAL_SM(EF_CUDA_SM90)"
	.elftype	@"ET_EXEC"


//--------------------- .nv.info                  --------------------------
	.section	.nv.info,"",@"SHT_CUDA_INFO"
	.align	4


	//----- nvinfo : EIATTR_REGCOUNT
	.align		4
        /*0000*/ 	.byte	0x04, 0x2f
        /*0002*/ 	.short	(.L_3 - .L_2)
	.align		4
.L_2:
        /*0004*/ 	.word	index@(triton_poi_fused__native_batch_norm_legit_no_training_cat_relu_36)
        /*0008*/ 	.word	0x00000020


	//----- nvinfo : EIATTR_MIN_STACK_SIZE
	.align		4
.L_3:
        /*000c*/ 	.byte	0x04, 0x12
        /*000e*/ 	.short	(.L_5 - .L_4)
	.align		4
.L_4:
        /*0010*/ 	.word	index@(triton_poi_fused__native_batch_norm_legit_no_training_cat_relu_36)
        /*0014*/ 	.word	0x00000000


	//----- nvinfo : EIATTR_FRAME_SIZE
	.align		4
.L_5:
        /*0018*/ 	.byte	0x04, 0x11
        /*001a*/ 	.short	(.L_7 - .L_6)
	.align		4
.L_6:
        /*001c*/ 	.word	index@(triton_poi_fused__native_batch_norm_legit_no_training_cat_relu_36)
        /*0020*/ 	.word	0x00000000


	//----- nvinfo : EIATTR_MIN_STACK_SIZE
	.align		4
.L_7:
        /*0024*/ 	.byte	0x04, 0x12
        /*0026*/ 	.short	(.L_9 - .L_8)
	.align		4
.L_8:
        /*0028*/ 	.word	index@(triton_poi_fused__native_batch_norm_legit_no_training_cat_relu_36)
        /*002c*/ 	.word	0x00000000
.L_9:


//--------------------- .nv.info.triton_poi_fused__native_batch_norm_legit_no_training_cat_relu_36 --------------------------
	.section	.nv.info.triton_poi_fused__native_batch_norm_legit_no_training_cat_relu_36,"",@"SHT_CUDA_INFO"
	.sectionflags	@""
	.align	4


	//----- nvinfo : EIATTR_CUDA_API_VERSION
	.align		4
        /*0000*/ 	.byte	0x04, 0x37
        /*0002*/ 	.short	(.L_11 - .L_10)
.L_10:
        /*0004*/ 	.word	0x0000007c


	//----- nvinfo : EIATTR_KPARAM_INFO
	.align		4
.L_11:
        /*0008*/ 	.byte	0x04, 0x17
        /*000a*/ 	.short	(.L_13 - .L_12)
.L_12:
        /*000c*/ 	.word	0x00000000
        /*0010*/ 	.short	0x0008
        /*0012*/ 	.short	0x0040
        /*0014*/ 	.byte	0x00, 0xf0, 0x11, 0x00


	//----- nvinfo : EIATTR_KPARAM_INFO
	.align		4
.L_13:
        /*0018*/ 	.byte	0x04, 0x17
        /*001a*/ 	.short	(.L_15 - .L_14)
.L_14:
        /*001c*/ 	.word	0x00000000
        /*0020*/ 	.short	0x0007
        /*0022*/ 	.short	0x0038
        /*0024*/ 	.byte	0x00, 0xf4, 0x21, 0x00


	//----- nvinfo : EIATTR_KPARAM_INFO
	.align		4
.L_15:
        /*0028*/ 	.byte	0x04, 0x17
        /*002a*/ 	.short	(.L_17 - .L_16)
.L_16:
        /*002c*/ 	.word	0x00000000
        /*0030*/ 	.short	0x0006
        /*0032*/ 	.short	0x0030
        /*0034*/ 	.byte	0x00, 0xf4, 0x21, 0x00


	//----- nvinfo : EIATTR_KPARAM_INFO
	.align		4
.L_17:
        /*0038*/ 	.byte	0x04, 0x17
        /*003a*/ 	.short	(.L_19 - .L_18)
.L_18:
        /*003c*/ 	.word	0x00000000
        /*0040*/ 	.short	0x0005
        /*0042*/ 	.short	0x0028
        /*0044*/ 	.byte	0x00, 0xf4, 0x21, 0x00


	//----- nvinfo : EIATTR_KPARAM_INFO
	.align		4
.L_19:
        /*0048*/ 	.byte	0x04, 0x17
        /*004a*/ 	.short	(.L_21 - .L_20)
.L_20:
        /*004c*/ 	.word	0x00000000
        /*0050*/ 	.short	0x0004
        /*0052*/ 	.short	0x0020
        /*0054*/ 	.byte	0x00, 0xf4, 0x21, 0x00


	//----- nvinfo : EIATTR_KPARAM_INFO
	.align		4
.L_21:
        /*0058*/ 	.byte	0x04, 0x17
        /*005a*/ 	.short	(.L_23 - .L_22)
.L_22:
        /*005c*/ 	.word	0x00000000
        /*0060*/ 	.short	0x0003
        /*0062*/ 	.short	0x0018
        /*0064*/ 	.byte	0x00, 0xf4, 0x21, 0x00


	//----- nvinfo : EIATTR_KPARAM_INFO
	.align		4
.L_23:
        /*0068*/ 	.byte	0x04, 0x17
        /*006a*/ 	.short	(.L_25 - .L_24)
.L_24:
        /*006c*/ 	.word	0x00000000
        /*0070*/ 	.short	0x0002
        /*0072*/ 	.short	0x0010
        /*0074*/ 	.byte	0x00, 0xf4, 0x21, 0x00


	//----- nvinfo : EIATTR_KPARAM_INFO
	.align		4
.L_25:
        /*0078*/ 	.byte	0x04, 0x17
        /*007a*/ 	.short	(.L_27 - .L_26)
.L_26:
        /*007c*/ 	.word	0x00000000
        /*0080*/ 	.short	0x0001
        /*0082*/ 	.short	0x0008
        /*0084*/ 	.byte	0x00, 0xf4, 0x21, 0x00


	//----- nvinfo : EIATTR_KPARAM_INFO
	.align		4
.L_27:
        /*0088*/ 	.byte	0x04, 0x17
        /*008a*/ 	.short	(.L_29 - .L_28)
.L_28:
        /*008c*/ 	.word	0x00000000
        /*0090*/ 	.short	0x0000
        /*0092*/ 	.short	0x0000
        /*0094*/ 	.byte	0x00, 0xf4, 0x21, 0x00


	//----- nvinfo : EIATTR_SPARSE_MMA_MASK
	.align		4
.L_29:
        /*0098*/ 	.byte	0x03, 0x50
        /*009a*/ 	.short	0x0000


	//----- nvinfo : EIATTR_MAXREG_COUNT
	.align		4
        /*009c*/ 	.byte	0x03, 0x1b
        /*009e*/ 	.short	0x00ff


	//----- nvinfo : EIATTR_EXIT_INSTR_OFFSETS
	.align		4
        /*00a0*/ 	.byte	0x04, 0x1c
        /*00a2*/ 	.short	(.L_31 - .L_30)


	//   ....[0]....
.L_30:
        /*00a4*/ 	.word	0x00000990


	//   ....[1]....
        /*00a8*/ 	.word	0x000009b0


	//----- nvinfo : EIATTR_REQNTID
	.align		4
.L_31:
        /*00ac*/ 	.byte	0x04, 0x10
        /*00ae*/ 	.short	(.L_33 - .L_32)
.L_32:
        /*00b0*/ 	.word	0x00000080
        /*00b4*/ 	.word	0x00000001
        /*00b8*/ 	.word	0x00000001


	//----- nvinfo : EIATTR_CBANK_PARAM_SIZE
	.align		4
.L_33:
        /*00bc*/ 	.byte	0x03, 0x19
        /*00be*/ 	.short	0x0044


	//----- nvinfo : EIATTR_PARAM_CBANK
	.align		4
        /*00c0*/ 	.byte	0x04, 0x0a
        /*00c2*/ 	.short	(.L_35 - .L_34)
	.align		4
.L_34:
        /*00c4*/ 	.word	index@(.nv.constant0.triton_poi_fused__native_batch_norm_legit_no_training_cat_relu_36)
        /*00c8*/ 	.short	0x0210
        /*00ca*/ 	.short	0x0044


	//----- nvinfo : EIATTR_SW_WAR
	.align		4
.L_35:
        /*00cc*/ 	.byte	0x04, 0x36
        /*00ce*/ 	.short	(.L_37 - .L_36)
.L_36:
        /*00d0*/ 	.word	0x00000008
.L_37:


//--------------------- .nv.callgraph             --------------------------
	.section	.nv.callgraph,"",@"SHT_CUDA_CALLGRAPH"
	.align	4
	.sectionentsize	8
	.align		4
        /*0000*/ 	.word	0x00000000
	.align		4
        /*0004*/ 	.word	0xffffffff
	.align		4
        /*0008*/ 	.word	0x00000000
	.align		4
        /*000c*/ 	.word	0xfffffffe
	.align		4
        /*0010*/ 	.word	0x00000000
	.align		4
        /*0014*/ 	.word	0xfffffffd
	.align		4
        /*0018*/ 	.word	0x00000000
	.align		4
        /*001c*/ 	.word	0xfffffffc


//--------------------- .nv.constant4             --------------------------
	.section	.nv.constant4,"a",@progbits
	.align	8
	.align		8
.nv.constant4:
        /*0000*/ 	.dword	_$_str
	.align		8
        /*0008*/ 	.dword	_$_str_$_2


//--------------------- .text.triton_poi_fused__native_batch_norm_legit_no_training_cat_relu_36 --------------------------
	.section	.text.triton_poi_fused__native_batch_norm_legit_no_training_cat_relu_36,"ax",@progbits
	.align	128
        .global         triton_poi_fused__native_batch_norm_legit_no_training_cat_relu_36
        .type           triton_poi_fused__native_batch_norm_legit_no_training_cat_relu_36,@function
        .size           triton_poi_fused__native_batch_norm_legit_no_training_cat_relu_36,(.L_x_1 - triton_poi_fused__native_batch_norm_legit_no_training_cat_relu_36)
        .other          triton_poi_fused__native_batch_norm_legit_no_training_cat_relu_36,@"STO_CUDA_ENTRY STV_DEFAULT"
triton_poi_fused__native_batch_norm_legit_no_training_cat_relu_36:
.text.triton_poi_fused__native_batch_norm_legit_no_training_cat_relu_36:
[----:B------:R-:W0:Y:S01]  /*0000*/  LDC R1, c[0x0][0x28] ;  /* 0x00000a00ff017b82 */ /* 0x000e220000000800 */
[----:B------:R-:W1:Y:S07]  /*0010*/  S2R R0, SR_TID.X ;  /* 0x0000000000007919 */ /* 0x000e6e0000002100 */
[----:B------:R-:W2:Y:S01]  /*0020*/  LDC.64 R6, c[0x0][0x228] ;  /* 0x00008a00ff067b82 */ /* 0x000ea20000000a00 */
[----:B------:R-:W-:Y:S01]  /*0030*/  IMAD.MOV.U32 R4, RZ, RZ, RZ ;  /* 0x000000ffff047224 */ /* 0x000fe200078e00ff */
[----:B------:R-:W-:Y:S01]  /*0040*/  ULDC.64 UR4, c[0x0][0x208] ;  /* 0x0000820000047ab9 */ /* 0x000fe20000000a00 */
[----:B------:R-:W3:Y:S01]  /*0050*/  S2R R5, SR_CTAID.X ;  /* 0x0000000000057919 */ /* 0x000ee20000002500 */
[----:B------:R-:W-:Y:S01]  /*0060*/  IMAD.MOV.U32 R8, RZ, RZ, RZ ;  /* 0x000000ffff087224 */ /* 0x000fe200078e00ff */
[----:B------:R-:W-:-:S03]  /*0070*/  ULDC.64 UR6, c[0x0][0x218] ;  /* 0x0000860000067ab9 */ /* 0x000fc60000000a00 */
[----:B------:R-:W4:Y:S08]  /*0080*/  LDC.64 R12, c[0x0][0x220] ;  /* 0x00008800ff0c7b82 */ /* 0x000f300000000a00 */
[----:B------:R-:W5:Y:S01]  /*0090*/  LDC.64 R28, c[0x0][0x210] ;  /* 0x00008400ff1c7b82 */ /* 0x000f620000000a00 */
[----:B------:R-:W-:-:S07]  /*00a0*/  IMAD.MOV.U32 R21, RZ, RZ, RZ ;  /* 0x000000ffff157224 */ /* 0x000fce00078e00ff */
[----:B------:R-:W4:Y:S01]  /*00b0*/  LDC.64 R26, c[0x0][0x238] ;  /* 0x00008e00ff1a7b82 */ /* 0x000f220000000a00 */
[----:B-1----:R-:W-:-:S05]  /*00c0*/  IMAD.SHL.U32 R0, R0, 0x4, RZ ;  /* 0x0000000400007824 */ /* 0x002fca00078e00ff */
[----:B------:R-:W-:-:S05]  /*00d0*/  LOP3.LUT R0, R0, 0x1fc, RZ, 0xc0, !PT ;  /* 0x000001fc00007812 */ /* 0x000fca00078ec0ff */
[----:B---3--:R-:W-:-:S05]  /*00e0*/  IMAD R5, R5, 0x200, R0 ;  /* 0x0000020005057824 */ /* 0x008fca00078e0200 */
[----:B------:R-:W-:Y:S02]  /*00f0*/  SHF.R.S32.HI R0, RZ, 0x1f, R5 ;  /* 0x0000001fff007819 */ /* 0x000fe40000011405 */
[----:B------:R-:W-:Y:S02]  /*0100*/  ISETP.GE.AND P0, PT, R5, 0xfa00, PT ;  /* 0x0000fa000500780c */ /* 0x000fe40003f06270 */
[----:B------:R-:W-:-:S04]  /*0110*/  LEA.HI R0, R0, R5, RZ, 0x6 ;  /* 0x0000000500007211 */ /* 0x000fc800078f30ff */
[----:B------:R-:W-:-:S05]  /*0120*/  SHF.R.S32.HI R11, RZ, 0x6, R0 ;  /* 0x00000006ff0b7819 */ /* 0x000fca0000011400 */
[----:B------:R-:W-:-:S05]  /*0130*/  IMAD.HI R2, R11, 0x10624dd3, RZ ;  /* 0x10624dd30b027827 */ /* 0x000fca00078e02ff */
[----:B------:R-:W-:-:S04]  /*0140*/  SHF.R.U32.HI R3, RZ, 0x1f, R2 ;  /* 0x0000001fff037819 */ /* 0x000fc80000011602 */
[----:B------:R-:W-:-:S05]  /*0150*/  LEA.HI.SX32 R2, R2, R3, 0x1c ;  /* 0x0000000302027211 */ /* 0x000fca00078fe2ff */
[----:B------:R-:W-:Y:S01]  /*0160*/  IMAD R11, R2, -0xfa, R11 ;  /* 0xffffff06020b7824 */ /* 0x000fe200078e020b */
[----:B------:R-:W-:-:S03]  /*0170*/  CS2R R2, SRZ ;  /* 0x0000000000027805 */ /* 0x000fc6000001ff00 */
[----:B--2---:R-:W-:-:S05]  /*0180*/  IMAD.WIDE R6, R11, 0x4, R6 ;  /* 0x000000040b067825 */ /* 0x004fca00078e0206 */
[----:B------:R-:W2:Y:S04]  /*0190*/  @!P0 LDG.E.EL R4, desc[UR4][R6.64] ;  /* 0x0000000406048981 */ /* 0x000ea8000c2e1900 */
[----:B------:R-:W3:Y:S04]  /*01a0*/  @!P0 LDG.E.EL R3, desc[UR4][R6.64] ;  /* 0x0000000406038981 */ /* 0x000ee8000c2e1900 */
[----:B------:R-:W5:Y:S04]  /*01b0*/  @!P0 LDG.E.EL R8, desc[UR4][R6.64] ;  /* 0x0000000406088981 */ /* 0x000f68000c2e1900 */
[----:B------:R1:W5:Y:S01]  /*01c0*/  @!P0 LDG.E.EL R2, desc[UR4][R6.64] ;  /* 0x0000000406028981 */ /* 0x000362000c2e1900 */
[----:B------:R-:W-:-:S02]  /*01d0*/  LOP3.LUT R0, R0, 0xffffffc0, RZ, 0xc0, !PT ;  /* 0xffffffc000007812 */ /* 0x000fc400078ec0ff */
[C---:B------:R-:W-:Y:S01]  /*01e0*/  SHF.L.U32 R9, R11.reuse, 0x6, RZ ;  /* 0x000000060b097819 */ /* 0x040fe200000006ff */
[----:B----4-:R-:W-:-:S05]  /*01f0*/  IMAD.WIDE R12, R11, 0x4, R12 ;  /* 0x000000040b0c7825 */ /* 0x010fca00078e020c */
[----:B------:R-:W4:Y:S01]  /*0200*/  @!P0 LDG.E.EL R21, desc[UR4][R12.64] ;  /* 0x000000040c158981 */ /* 0x000f22000c2e1900 */
[----:B0-----:R-:W-:Y:S01]  /*0210*/  IMAD.WIDE R26, R11, 0x4, R26 ;  /* 0x000000040b1a7825 */ /* 0x001fe200078e021a */
[----:B------:R-:W-:-:S03]  /*0220*/  HFMA2.MMA R23, -RZ, RZ, 0, 0 ;  /* 0x00000000ff177435 */ /* 0x000fc600000001ff */
[----:B--2---:R-:W-:-:S04]  /*0230*/  FADD R4, R4, 9.9999997473787516356e-06 ;  /* 0x3727c5ac04047421 */ /* 0x004fc80000000000 */
[----:B------:R-:W0:Y:S01]  /*0240*/  MUFU.SQRT R20, R4 ;  /* 0x0000000400147308 */ /* 0x000e220000002000 */
[----:B---3--:R-:W-:-:S07]  /*0250*/  FADD R3, R3, 9.9999997473787516356e-06 ;  /* 0x3727c5ac03037421 */ /* 0x008fce0000000000 */
[----:B------:R2:W3:Y:S01]  /*0260*/  MUFU.SQRT R24, R3 ;  /* 0x0000000300187308 */ /* 0x0004e20000002000 */
[----:B-----5:R-:W-:Y:S01]  /*0270*/  FADD R8, R8, 9.9999997473787516356e-06 ;  /* 0x3727c5ac08087421 */ /* 0x020fe20000000000 */
[C---:B0-----:R-:W-:Y:S01]  /*0280*/  FSETP.GT.AND P6, PT, R20.reuse, 8.50705917302346158658e+37, PT ;  /* 0x7e8000001400780b */ /* 0x041fe20003fc4000 */
[----:B--2---:R-:W-:Y:S01]  /*0290*/  IMAD.HI R3, R5, 0x10624dd3, RZ ;  /* 0x10624dd305037827 */ /* 0x004fe200078e02ff */
[----:B------:R-:W-:-:S04]  /*02a0*/  FSETP.GEU.AND P2, PT, R20, 1.175494350822287508e-38, PT ;  /* 0x008000001400780b */ /* 0x000fc80003f4e000 */
[----:B------:R0:W2:Y:S01]  /*02b0*/  MUFU.SQRT R22, R8 ;  /* 0x0000000800167308 */ /* 0x0000a20000002000 */
[----:B------:R-:W-:Y:S02]  /*02c0*/  SHF.R.U32.HI R4, RZ, 0x1f, R3 ;  /* 0x0000001fff047819 */ /* 0x000fe40000011603 */
[C---:B---3--:R-:W-:Y:S02]  /*02d0*/  FSETP.GT.AND P5, PT, R24.reuse, 8.50705917302346158658e+37, PT ;  /* 0x7e8000001800780b */ /* 0x048fe40003fa4000 */
[----:B-1----:R-:W-:Y:S02]  /*02e0*/  LEA.HI.SX32 R6, R3, R4, 0x16 ;  /* 0x0000000403067211 */ /* 0x002fe400078fb2ff */
[----:B------:R-:W-:Y:S01]  /*02f0*/  FSETP.GEU.AND P3, PT, R24, 1.175494350822287508e-38, PT ;  /* 0x008000001800780b */ /* 0x000fe20003f6e000 */
[----:B------:R-:W-:Y:S02]  /*0300*/  @P6 FMUL R20, R20, 0.25 ;  /* 0x3e80000014146820 */ /* 0x000fe40000400000 */
[----:B------:R-:W-:-:S02]  /*0310*/  IMAD R7, R6, -0x3e80, R5 ;  /* 0xffffc18006077824 */ /* 0x000fc400078e0205 */
[----:B------:R-:W-:Y:S01]  /*0320*/  FADD R10, R2, 9.9999997473787516356e-06 ;  /* 0x3727c5ac020a7421 */ /* 0x000fe20000000000 */
[----:B------:R-:W-:Y:S01]  /*0330*/  @!P2 FMUL R20, R20, 16777216 ;  /* 0x4b8000001414a820 */ /* 0x000fe20000400000 */
[----:B0-----:R-:W-:Y:S01]  /*0340*/  IMAD R8, R6, 0x300, RZ ;  /* 0x0000030006087824 */ /* 0x001fe200078e02ff */
[----:B--2---:R-:W-:Y:S01]  /*0350*/  FSETP.GT.AND P4, PT, R22, 8.50705917302346158658e+37, PT ;  /* 0x7e8000001600780b */ /* 0x004fe20003f84000 */
[----:B------:R-:W-:Y:S02]  /*0360*/  IMAD R7, R6, 0x3b80, R7 ;  /* 0x00003b8006077824 */ /* 0x000fe400078e0207 */
[----:B------:R-:W-:Y:S01]  /*0370*/  @P5 FMUL R24, R24, 0.25 ;  /* 0x3e80000018185820 */ /* 0x000fe20000400000 */
[----:B------:R-:W-:Y:S01]  /*0380*/  IMAD.IADD R6, R5, 0x1, -R0 ;  /* 0x0000000105067824 */ /* 0x000fe200078e0a00 */
[----:B------:R-:W-:Y:S01]  /*0390*/  FSETP.GEU.AND P1, PT, R22, 1.175494350822287508e-38, PT ;  /* 0x008000001600780b */ /* 0x000fe20003f2e000 */
[----:B------:R-:W0:Y:S01]  /*03a0*/  MUFU.SQRT R0, R10 ;  /* 0x0000000a00007308 */ /* 0x000e220000002000 */
[----:B------:R-:W-:Y:S01]  /*03b0*/  @!P3 FMUL R24, R24, 16777216 ;  /* 0x4b8000001818b820 */ /* 0x000fe20000400000 */
[----:B------:R-:W-:Y:S01]  /*03c0*/  IMAD.MOV.U32 R4, RZ, RZ, 0x3e800000 ;  /* 0x3e800000ff047424 */ /* 0x000fe200078e00ff */
[----:B------:R-:W1:Y:S05]  /*03d0*/  LDC.64 R2, c[0x0][0x230] ;  /* 0x00008c00ff027b82 */ /* 0x000e6a0000000a00 */
[----:B------:R-:W2:Y:S01]  /*03e0*/  MUFU.RCP R20, R20 ;  /* 0x0000001400147308 */ /* 0x000ea20000001000 */
[----:B------:R-:W-:-:S02]  /*03f0*/  FSEL R15, R4, 1, P5 ;  /* 0x3f800000040f7808 */ /* 0x000fc40002800000 */
[----:B------:R-:W-:Y:S02]  /*0400*/  FSEL R17, R4, 1, P6 ;  /* 0x3f80000004117808 */ /* 0x000fe40003000000 */
[----:B------:R-:W-:-:S03]  /*0410*/  SHF.R.S32.HI R14, RZ, 0x1f, R8 ;  /* 0x0000001fff0e7819 */ /* 0x000fc60000011408 */
[----:B------:R-:W3:Y:S01]  /*0420*/  MUFU.RCP R24, R24 ;  /* 0x0000001800187308 */ /* 0x000ee20000001000 */
[----:B------:R-:W-:Y:S01]  /*0430*/  IADD3 R8, P5, P6, R9, R6, R8 ;  /* 0x0000000609087210 */ /* 0x000fe20007ebe008 */
[----:B------:R-:W-:Y:S01]  /*0440*/  @P4 FMUL R22, R22, 0.25 ;  /* 0x3e80000016164820 */ /* 0x000fe20000400000 */
[----:B------:R-:W-:Y:S01]  /*0450*/  FSEL R19, R4, 1, P4 ;  /* 0x3f80000004137808 */ /* 0x000fe20002000000 */
[----:B------:R-:W-:Y:S01]  /*0460*/  @!P3 FMUL R15, R15, 16777216 ;  /* 0x4b8000000f0fb820 */ /* 0x000fe20000400000 */
[----:B------:R-:W-:Y:S01]  /*0470*/  SHF.R.S32.HI R6, RZ, 0x1f, R6 ;  /* 0x0000001fff067819 */ /* 0x000fe20000011406 */
[----:B------:R-:W-:Y:S01]  /*0480*/  @!P2 FMUL R17, R17, 16777216 ;  /* 0x4b8000001111a820 */ /* 0x000fe20000400000 */
[----:B------:R-:W-:Y:S02]  /*0490*/  SHF.R.S32.HI R9, RZ, 0x1f, R9 ;  /* 0x0000001fff097819 */ /* 0x000fe40000011409 */
[----:B0-----:R-:W-:Y:S02]  /*04a0*/  FSETP.GT.AND P2, PT, R0, 8.50705917302346158658e+37, PT ;  /* 0x7e8000000000780b */ /* 0x001fe40003f44000 */
[----:B------:R-:W-:Y:S01]  /*04b0*/  ISETP.GE.AND P3, PT, R11, 0xee, PT ;  /* 0x000000ee0b00780c */ /* 0x000fe20003f66270 */
[----:B------:R-:W-:Y:S01]  /*04c0*/  @!P1 FMUL R22, R22, 16777216 ;  /* 0x4b80000016169820 */ /* 0x000fe20000400000 */
[----:B------:R-:W-:Y:S01]  /*04d0*/  @!P1 FMUL R19, R19, 16777216 ;  /* 0x4b80000013139820 */ /* 0x000fe20000400000 */
[----:B------:R-:W-:Y:S01]  /*04e0*/  IADD3.X R9, R9, R6, R14, P5, P6 ;  /* 0x0000000609097210 */ /* 0x000fe20002fec40e */
[----:B--2---:R-:W-:Y:S01]  /*04f0*/  FMUL R20, R20, R17 ;  /* 0x0000001114147220 */ /* 0x004fe20000400000 */
[----:B------:R-:W-:-:S02]  /*0500*/  CS2R R16, SRZ ;  /* 0x0000000000107805 */ /* 0x000fc4000001ff00 */
[----:B------:R-:W-:Y:S01]  /*0510*/  FSETP.GEU.AND P4, PT, R0, 1.175494350822287508e-38, PT ;  /* 0x008000000000780b */ /* 0x000fe20003f8e000 */
[----:B------:R-:W-:Y:S01]  /*0520*/  IMAD.MOV.U32 R6, RZ, RZ, RZ ;  /* 0x000000ffff067224 */ /* 0x000fe200078e00ff */
[----:B------:R-:W-:Y:S01]  /*0530*/  ISETP.LT.AND P1, PT, R5, 0xfa00, !P3 ;  /* 0x0000fa000500780c */ /* 0x000fe20005f21270 */
[----:B---3--:R-:W-:Y:S01]  /*0540*/  FMUL R24, R24, R15 ;  /* 0x0000000f18187220 */ /* 0x008fe20000400000 */
[----:B------:R-:W-:Y:S01]  /*0550*/  CS2R R14, SRZ ;  /* 0x00000000000e7805 */ /* 0x000fe2000001ff00 */
[----:B------:R-:W2:Y:S01]  /*0560*/  @!P0 LDG.E.EL R16, desc[UR4][R12.64] ;  /* 0x000000040c108981 */ /* 0x000ea2000c2e1900 */
[----:B------:R-:W-:Y:S01]  /*0570*/  IMAD.WIDE R28, R7, 0x4, R28 ;  /* 0x00000004071c7825 */ /* 0x000fe200078e021c */
[----:B------:R-:W-:Y:S02]  /*0580*/  FSEL R4, R4, 1, P2 ;  /* 0x3f80000004047808 */ /* 0x000fe40001000000 */
[----:B------:R-:W3:Y:S01]  /*0590*/  @!P0 LDG.E.EL R17, desc[UR4][R12.64] ;  /* 0x000000040c118981 */ /* 0x000ee2000c2e1900 */
[----:B------:R-:W-:-:S03]  /*05a0*/  @P2 FMUL R0, R0, 0.25 ;  /* 0x3e80000000002820 */ /* 0x000fc60000400000 */
[----:B------:R0:W5:Y:S01]  /*05b0*/  @!P0 LDG.E.EL R6, desc[UR4][R12.64] ;  /* 0x000000040c068981 */ /* 0x000162000c2e1900 */
[C---:B------:R-:W-:Y:S01]  /*05c0*/  ISETP.GT.AND P2, PT, R11.reuse, 0xed, !P0 ;  /* 0x000000ed0b00780c */ /* 0x040fe20004744270 */
[----:B------:R-:W-:Y:S01]  /*05d0*/  @!P4 FMUL R0, R0, 16777216 ;  /* 0x4b8000000000c820 */ /* 0x000fe20000400000 */
[----:B------:R-:W-:Y:S01]  /*05e0*/  @!P4 FMUL R4, R4, 16777216 ;  /* 0x4b8000000404c820 */ /* 0x000fe20000400000 */
[----:B0-----:R-:W-:Y:S01]  /*05f0*/  CS2R R12, SRZ ;  /* 0x00000000000c7805 */ /* 0x001fe2000001ff00 */
[----:B-1----:R-:W-:-:S05]  /*0600*/  IMAD.WIDE R2, R11, 0x4, R2 ;  /* 0x000000040b027825 */ /* 0x002fca00078e0202 */
[----:B------:R0:W2:Y:S01]  /*0610*/  @P1 LDG.E.128 R12, desc[UR4][R28.64] ;  /* 0x000000041c0c1981 */ /* 0x0000a2000c1e1d00 */
[----:B------:R-:W-:Y:S01]  /*0620*/  CS2R R10, SRZ ;  /* 0x00000000000a7805 */ /* 0x000fe2000001ff00 */
[----:B------:R-:W1:Y:S01]  /*0630*/  MUFU.RCP R22, R22 ;  /* 0x0000001600167308 */ /* 0x000e620000001000 */
[----:B------:R-:W-:Y:S01]  /*0640*/  IMAD.MOV.U32 R7, RZ, RZ, RZ ;  /* 0x000000ffff077224 */ /* 0x000fe200078e00ff */
[----:B------:R-:W3:Y:S05]  /*0650*/  @!P0 LDG.E.EL R23, desc[UR4][R2.64] ;  /* 0x0000000402178981 */ /* 0x000eea000c2e1900 */
[----:B------:R-:W3:Y:S01]  /*0660*/  @!P0 LDG.E.EL R7, desc[UR4][R2.64] ;  /* 0x0000000402078981 */ /* 0x000ee2000c2e1900 */
[----:B0-----:R-:W-:-:S04]  /*0670*/  LEA R28, P4, R8, UR6, 0x2 ;  /* 0x00000006081c7c11 */ /* 0x001fc8000f8810ff */
[----:B------:R-:W-:Y:S02]  /*0680*/  LEA.HI.X R29, R8, UR7, R9, 0x2, P4 ;  /* 0x00000007081d7c11 */ /* 0x000fe4000a0f1409 */
[----:B------:R-:W-:Y:S01]  /*0690*/  CS2R R8, SRZ ;  /* 0x0000000000087805 */ /* 0x000fe2000001ff00 */
[----:B------:R0:W4:Y:S05]  /*06a0*/  MUFU.RCP R25, R0 ;  /* 0x0000000000197308 */ /* 0x00012a0000001000 */
[----:B------:R-:W3:Y:S01]  /*06b0*/  @P2 LDG.E.128 R8, desc[UR4][R28.64+-0xee00] ;  /* 0xff1200041c082981 */ /* 0x000ee2000c1e1d00 */
[----:B-1----:R-:W-:Y:S01]  /*06c0*/  FMUL R22, R22, R19 ;  /* 0x0000001316167220 */ /* 0x002fe20000400000 */
[----:B------:R-:W-:Y:S01]  /*06d0*/  CS2R R18, SRZ ;  /* 0x0000000000127805 */ /* 0x000fe2000001ff00 */
[----:B0-----:R-:W-:-:S05]  /*06e0*/  IMAD.MOV.U32 R0, RZ, RZ, RZ ;  /* 0x000000ffff007224 */ /* 0x001fca00078e00ff */
[----:B------:R-:W5:Y:S01]  /*06f0*/  @!P0 LDG.E.EL R18, desc[UR4][R2.64] ;  /* 0x0000000402128981 */ /* 0x000f62000c2e1900 */
[----:B----4-:R-:W-:Y:S01]  /*0700*/  FMUL R25, R25, R4 ;  /* 0x0000000419197220 */ /* 0x010fe20000400000 */
[----:B------:R-:W-:Y:S02]  /*0710*/  IMAD.MOV.U32 R4, RZ, RZ, RZ ;  /* 0x000000ffff047224 */ /* 0x000fe400078e00ff */
[----:B------:R0:W4:Y:S04]  /*0720*/  @!P0 LDG.E.EL R19, desc[UR4][R2.64] ;  /* 0x0000000402138981 */ /* 0x000128000c2e1900 */
[----:B------:R-:W4:Y:S04]  /*0730*/  @!P0 LDG.E.EL R0, desc[UR4][R26.64] ;  /* 0x000000041a008981 */ /* 0x000f28000c2e1900 */
[----:B------:R-:W4:Y:S01]  /*0740*/  @!P0 LDG.E.EL R4, desc[UR4][R26.64] ;  /* 0x000000041a048981 */ /* 0x000f22000c2e1900 */
[----:B0-----:R-:W-:-:S06]  /*0750*/  CS2R R2, SRZ ;  /* 0x0000000000027805 */ /* 0x001fcc000001ff00 */
[----:B------:R-:W4:Y:S04]  /*0760*/  @!P0 LDG.E.EL R3, desc[UR4][R26.64] ;  /* 0x000000041a038981 */ /* 0x000f28000c2e1900 */
[----:B------:R0:W4:Y:S02]  /*0770*/  @!P0 LDG.E.EL R2, desc[UR4][R26.64] ;  /* 0x000000041a028981 */ /* 0x000124000c2e1900 */
[----:B0-----:R-:W0:Y:S02]  /*0780*/  LDC.64 R26, c[0x0][0x248] ;  /* 0x00009200ff1a7b82 */ /* 0x001e240000000a00 */
[----:B0-----:R-:W-:Y:S01]  /*0790*/  IMAD.WIDE R26, R5, 0x4, R26 ;  /* 0x00000004051a7825 */ /* 0x001fe200078e021a */
[----:B--2---:R-:W-:Y:S02]  /*07a0*/  SEL R12, R12, RZ, P1 ;  /* 0x000000ff0c0c7207 */ /* 0x004fe40000800000 */
[----:B------:R-:W-:-:S02]  /*07b0*/  SEL R13, R13, RZ, P1 ;  /* 0x000000ff0d0d7207 */ /* 0x000fc40000800000 */
[----:B------:R-:W-:Y:S02]  /*07c0*/  SEL R15, R15, RZ, P1 ;  /* 0x000000ff0f0f7207 */ /* 0x000fe40000800000 */
[----:B------:R-:W-:Y:S02]  /*07d0*/  SEL R14, R14, RZ, P1 ;  /* 0x000000ff0e0e7207 */ /* 0x000fe40000800000 */
[----:B---3--:R-:W-:Y:S02]  /*07e0*/  @P3 SEL R12, R8, RZ, P2 ;  /* 0x000000ff080c3207 */ /* 0x008fe40001000000 */
[----:B------:R-:W-:Y:S02]  /*07f0*/  @P3 SEL R13, R9, RZ, P2 ;  /* 0x000000ff090d3207 */ /* 0x000fe40001000000 */
[----:B------:R-:W0:Y:S01]  /*0800*/  LDC.64 R8, c[0x0][0x240] ;  /* 0x00009000ff087b82 */ /* 0x000e220000000a00 */
[----:B------:R-:W-:Y:S02]  /*0810*/  @P3 SEL R15, R11, RZ, P2 ;  /* 0x000000ff0b0f3207 */ /* 0x000fe40001000000 */
[----:B------:R-:W-:Y:S01]  /*0820*/  @P3 SEL R14, R10, RZ, P2 ;  /* 0x000000ff0a0e3207 */ /* 0x000fe20001000000 */
[----:B------:R-:W-:Y:S01]  /*0830*/  FADD R21, R12, -R21 ;  /* 0x800000150c157221 */ /* 0x000fe20000000000 */
[----:B------:R-:W-:Y:S01]  /*0840*/  FADD R11, R13, -R16 ;  /* 0x800000100d0b7221 */ /* 0x000fe20000000000 */
[----:B-----5:R-:W-:-:S02]  /*0850*/  FADD R6, R15, -R6 ;  /* 0x800000060f067221 */ /* 0x020fc40000000000 */
[----:B------:R-:W-:Y:S01]  /*0860*/  FADD R17, R14, -R17 ;  /* 0x800000110e117221 */ /* 0x000fe20000000000 */
[----:B------:R-:W-:Y:S01]  /*0870*/  FMUL R24, R24, R21 ;  /* 0x0000001518187220 */ /* 0x000fe20000400000 */
[----:B------:R-:W-:Y:S01]  /*0880*/  FMUL R25, R25, R6 ;  /* 0x0000000619197220 */ /* 0x000fe20000400000 */
[----:B------:R-:W-:Y:S01]  /*0890*/  FMUL R11, R20, R11 ;  /* 0x0000000b140b7220 */ /* 0x000fe20000400000 */
[----:B------:R-:W-:Y:S02]  /*08a0*/  FMUL R17, R22, R17 ;  /* 0x0000001116117220 */ /* 0x000fe40000400000 */
[----:B----4-:R-:W-:Y:S02]  /*08b0*/  FFMA R4, R25, R23, R4 ;  /* 0x0000001719047223 */ /* 0x010fe40000000004 */
[----:B------:R-:W-:Y:S01]  /*08c0*/  FFMA R0, R17, R19, R0 ;  /* 0x0000001311007223 */ /* 0x000fe20000000000 */
[----:B------:R-:W-:Y:S01]  /*08d0*/  FFMA R3, R24, R18, R3 ;  /* 0x0000001218037223 */ /* 0x000fe20000000003 */
[----:B0-----:R-:W-:-:S04]  /*08e0*/  IMAD.WIDE R8, R5, 0x4, R8 ;  /* 0x0000000405087825 */ /* 0x001fc800078e0208 */
[----:B------:R-:W-:Y:S01]  /*08f0*/  FFMA R2, R11, R7, R2 ;  /* 0x000000070b027223 */ /* 0x000fe20000000002 */
[----:B------:R-:W-:Y:S01]  /*0900*/  FSETP.GEU.AND P1, PT, R4, RZ, PT ;  /* 0x000000ff0400720b */ /* 0x000fe20003f2e000 */
[----:B------:R0:W-:Y:S01]  /*0910*/  @!P0 STG.E.128 desc[UR4][R8.64], R12 ;  /* 0x0000000c08008986 */ /* 0x0001e2000c101d04 */
[----:B------:R-:W-:Y:S02]  /*0920*/  FSETP.GEU.AND P2, PT, R0, RZ, PT ;  /* 0x000000ff0000720b */ /* 0x000fe40003f4e000 */
[----:B------:R-:W-:Y:S02]  /*0930*/  FSETP.GEU.AND P3, PT, R2, RZ, PT ;  /* 0x000000ff0200720b */ /* 0x000fe40003f6e000 */
[----:B------:R-:W-:Y:S02]  /*0940*/  FSETP.GEU.AND P4, PT, R3, RZ, PT ;  /* 0x000000ff0300720b */ /* 0x000fe40003f8e000 */
[----:B------:R-:W-:Y:S02]  /*0950*/  SEL R7, R4, RZ, P1 ;  /* 0x000000ff04077207 */ /* 0x000fe40000800000 */
[----:B------:R-:W-:-:S02]  /*0960*/  SEL R6, R0, RZ, P2 ;  /* 0x000000ff00067207 */ /* 0x000fc40001000000 */
[----:B------:R-:W-:Y:S02]  /*0970*/  SEL R5, R2, RZ, P3 ;  /* 0x000000ff02057207 */ /* 0x000fe40001800000 */
[----:B------:R-:W-:Y:S01]  /*0980*/  SEL R4, R3, RZ, P4 ;  /* 0x000000ff03047207 */ /* 0x000fe20002000000 */
[----:B0-----:R-:W-:Y:S06]  /*0990*/  @P0 EXIT ;  /* 0x000000000000094d */ /* 0x001fec0003800000 */
[----:B------:R-:W-:Y:S01]  /*09a0*/  STG.E.128 desc[UR4][R26.64], R4 ;  /* 0x000000041a007986 */ /* 0x000fe2000c101d04 */
[----:B------:R-:W-:Y:S05]  /*09b0*/  EXIT ;  /* 0x000000000000794d */ /* 0x000fea0003800000 */
.L_x_0:
[----:B------:R-:W-:-:S00]  /*09c0*/  BRA `(.L_x_0) ;  /* 0xfffffffc00fc7947 */ /* 0x000fc0000383ffff */
[----:B------:R-:W-:-:S00]  /*09d0*/  NOP ;  /* 0x0000000000007918 */ /* 0x000fc00000000000 */
        /* <DEDUP_REMOVED lines=10> */
.L_x_1:


//--------------------- .nv.global.init           --------------------------
	.section	.nv.global.init,"aw",@progbits
.nv.global.init:
	.type		_$_str,@object
	.size		_$_str,(_$_str_$_2 - _$_str)
_$_str:
        /*0000*/ 	.byte	0x5f, 0x5f, 0x43, 0x55, 0x44, 0x41, 0x5f, 0x46, 0x54, 0x5a, 0x00
	.type		_$_str_$_2,@object
	.size		_$_str_$_2,(.L_1 - _$_str_$_2)
_$_str_$_2:
        /*000b*/ 	.byte	0x5f, 0x5f, 0x43, 0x55, 0x44, 0x41, 0x5f, 0x50, 0x52, 0x45, 0x43, 0x5f, 0x53, 0x51, 0x52, 0x54
        /*001b*/ 	.byte	0x00
.L_1:


//--------------------- .nv.constant0.triton_poi_fused__native_batch_norm_legit_no_training_cat_relu_36 --------------------------
	.section	.nv.constant0.triton_poi_fused__native_batch_norm_legit_no_training_cat_relu_36,"a",@progbits
	.sectionflags	@""
	.align	4
.nv.constant0.triton_poi_fused__native_batch_norm_legit_no_training_cat_relu_36:
	.zero		596
